	.headerflags	@"EF_CUDA_TEXMODE_UNIFIED EF_CUDA_64BIT_ADDRESS EF_CUDA_ACCELERATORS EF_CUDA_SM90 EF_CUDA_VIRTUAL_SM(EF_CUDA_SM90)"
	.elftype	@"ET_EXEC"


//--------------------- .nv.info                  --------------------------
	.section	.nv.info,"",@"SHT_CUDA_INFO"
	.align	4


	//----- nvinfo : EIATTR_REGCOUNT
	.align		4
        /*0000*/ 	.byte	0x04, 0x2f
        /*0002*/ 	.short	(.L_3 - .L_2)
	.align		4
.L_2:
        /*0004*/ 	.word	index@(triton_per_fused__weight_norm_interface_0)
        /*0008*/ 	.word	0x00000014


	//----- nvinfo : EIATTR_MIN_STACK_SIZE
	.align		4
.L_3:
        /*000c*/ 	.byte	0x04, 0x12
        /*000e*/ 	.short	(.L_5 - .L_4)
	.align		4
.L_4:
        /*0010*/ 	.word	index@(triton_per_fused__weight_norm_interface_0)
        /*0014*/ 	.word	0x00000000


	//----- nvinfo : EIATTR_FRAME_SIZE
	.align		4
.L_5:
        /*0018*/ 	.byte	0x04, 0x11
        /*001a*/ 	.short	(.L_7 - .L_6)
	.align		4
.L_6:
        /*001c*/ 	.word	index@(triton_per_fused__weight_norm_interface_0)
        /*0020*/ 	.word	0x00000000


	//----- nvinfo : EIATTR_MIN_STACK_SIZE
	.align		4
.L_7:
        /*0024*/ 	.byte	0x04, 0x12
        /*0026*/ 	.short	(.L_9 - .L_8)
	.align		4
.L_8:
        /*0028*/ 	.word	index@(triton_per_fused__weight_norm_interface_0)
        /*002c*/ 	.word	0x00000000
.L_9:


//--------------------- .nv.info.triton_per_fused__weight_norm_interface_0 --------------------------
	.section	.nv.info.triton_per_fused__weight_norm_interface_0,"",@"SHT_CUDA_INFO"
	.sectionflags	@""
	.align	4


	//----- nvinfo : EIATTR_CUDA_API_VERSION
	.align		4
        /*0000*/ 	.byte	0x04, 0x37
        /*0002*/ 	.short	(.L_11 - .L_10)
.L_10:
        /*0004*/ 	.word	0x0000007c


	//----- nvinfo : EIATTR_KPARAM_INFO
	.align		4
.L_11:
        /*0008*/ 	.byte	0x04, 0x17
        /*000a*/ 	.short	(.L_13 - .L_12)
.L_12:
        /*000c*/ 	.word	0x00000000
        /*0010*/ 	.short	0x0006
        /*0012*/ 	.short	0x002c
        /*0014*/ 	.byte	0x00, 0xf0, 0x11, 0x00


	//----- nvinfo : EIATTR_KPARAM_INFO
	.align		4
.L_13:
        /*0018*/ 	.byte	0x04, 0x17
        /*001a*/ 	.short	(.L_15 - .L_14)
.L_14:
        /*001c*/ 	.word	0x00000000
        /*0020*/ 	.short	0x0005
        /*0022*/ 	.short	0x0028
        /*0024*/ 	.byte	0x00, 0xf0, 0x11, 0x00


	//----- nvinfo : EIATTR_KPARAM_INFO
	.align		4
.L_15:
        /*0028*/ 	.byte	0x04, 0x17
        /*002a*/ 	.short	(.L_17 - .L_16)
.L_16:
        /*002c*/ 	.word	0x00000000
        /*0030*/ 	.short	0x0004
        /*0032*/ 	.short	0x0020
        /*0034*/ 	.byte	0x00, 0xf4, 0x21, 0x00


	//----- nvinfo : EIATTR_KPARAM_INFO
	.align		4
.L_17:
        /*0038*/ 	.byte	0x04, 0x17
        /*003a*/ 	.short	(.L_19 - .L_18)
.L_18:
        /*003c*/ 	.word	0x00000000
        /*0040*/ 	.short	0x0003
        /*0042*/ 	.short	0x0018
        /*0044*/ 	.byte	0x00, 0xf4, 0x21, 0x00


	//----- nvinfo : EIATTR_KPARAM_INFO
	.align		4
.L_19:
        /*0048*/ 	.byte	0x04, 0x17
        /*004a*/ 	.short	(.L_21 - .L_20)
.L_20:
        /*004c*/ 	.word	0x00000000
        /*0050*/ 	.short	0x0002
        /*0052*/ 	.short	0x0010
        /*0054*/ 	.byte	0x00, 0xf4, 0x21, 0x00


	//----- nvinfo : EIATTR_KPARAM_INFO
	.align		4
.L_21:
        /*0058*/ 	.byte	0x04, 0x17
        /*005a*/ 	.short	(.L_23 - .L_22)
.L_22:
        /*005c*/ 	.word	0x00000000
        /*0060*/ 	.short	0x0001
        /*0062*/ 	.short	0x0008
        /*0064*/ 	.byte	0x00, 0xf4, 0x21, 0x00


	//----- nvinfo : EIATTR_KPARAM_INFO
	.align		4
.L_23:
        /*0068*/ 	.byte	0x04, 0x17
        /*006a*/ 	.short	(.L_25 - .L_24)
.L_24:
        /*006c*/ 	.word	0x00000000
        /*0070*/ 	.short	0x0000
        /*0072*/ 	.short	0x0000
        /*0074*/ 	.byte	0x00, 0xf4, 0x21, 0x00


	//----- nvinfo : EIATTR_SPARSE_MMA_MASK
	.align		4
.L_25:
        /*0078*/ 	.byte	0x03, 0x50
        /*007a*/ 	.short	0x0000


	//----- nvinfo : EIATTR_MAXREG_COUNT
	.align		4
        /*007c*/ 	.byte	0x03, 0x1b
        /*007e*/ 	.short	0x00ff


	//----- nvinfo : EIATTR_COOP_GROUP_MASK_REGIDS
	.align		4
        /*0080*/ 	.byte	0x04, 0x29
        /*0082*/ 	.short	(.L_27 - .L_26)


	//   ....[0]....
.L_26:
        /*0084*/ 	.word	0xffffffff


	//   ....[1]....
        /*0088*/ 	.word	0xffffffff


	//   ....[2]....
        /*008c*/ 	.word	0xffffffff


	//   ....[3]....
        /*0090*/ 	.word	0xffffffff


	//   ....[4]....
        /*0094*/ 	.word	0xffffffff


	//   ....[5]....
        /*0098*/ 	.word	0xffffffff


	//   ....[6]....
        /*009c*/ 	.word	0xffffffff


	//   ....[7]....
        /*00a0*/ 	.word	0xffffffff


	//----- nvinfo : EIATTR_COOP_GROUP_INSTR_OFFSETS
	.align		4
.L_27:
        /*00a4*/ 	.byte	0x04, 0x28
        /*00a6*/ 	.short	(.L_29 - .L_28)


	//   ....[0]....
.L_28:
        /*00a8*/ 	.word	0x000001c0


	//   ....[1]....
        /*00ac*/ 	.word	0x000001d0


	//   ....[2]....
        /*00b0*/ 	.word	0x00000200


	//   ....[3]....
        /*00b4*/ 	.word	0x00000210


	//   ....[4]....
        /*00b8*/ 	.word	0x00000240


	//   ....[5]....
        /*00bc*/ 	.word	0x00000250


	//   ....[6]....
        /*00c0*/ 	.word	0x00000280


	//   ....[7]....
        /*00c4*/ 	.word	0x000002a0


	//----- nvinfo : EIATTR_EXIT_INSTR_OFFSETS
	.align		4
.L_29:
        /*00c8*/ 	.byte	0x04, 0x1c
        /*00ca*/ 	.short	(.L_31 - .L_30)


	//   ....[0]....
.L_30:
        /*00cc*/ 	.word	0x000003f0


	//   ....[1]....
        /*00d0*/ 	.word	0x00000410


	//----- nvinfo : EIATTR_REQNTID
	.align		4
.L_31:
        /*00d4*/ 	.byte	0x04, 0x10
        /*00d6*/ 	.short	(.L_33 - .L_32)
.L_32:
        /*00d8*/ 	.word	0x00000040
        /*00dc*/ 	.word	0x00000001
        /*00e0*/ 	.word	0x00000001


	//----- nvinfo : EIATTR_CBANK_PARAM_SIZE
	.align		4
.L_33:
        /*00e4*/ 	.byte	0x03, 0x19
        /*00e6*/ 	.short	0x0030


	//----- nvinfo : EIATTR_PARAM_CBANK
	.align		4
        /*00e8*/ 	.byte	0x04, 0x0a
        /*00ea*/ 	.short	(.L_35 - .L_34)
	.align		4
.L_34:
        /*00ec*/ 	.word	index@(.nv.constant0.triton_per_fused__weight_norm_interface_0)
        /*00f0*/ 	.short	0x0210
        /*00f2*/ 	.short	0x0030


	//----- nvinfo : EIATTR_SW_WAR
	.align		4
.L_35:
        /*00f4*/ 	.byte	0x04, 0x36
        /*00f6*/ 	.short	(.L_37 - .L_36)
.L_36:
        /*00f8*/ 	.word	0x00000008
.L_37:


//--------------------- .nv.callgraph             --------------------------
	.section	.nv.callgraph,"",@"SHT_CUDA_CALLGRAPH"
	.align	4
	.sectionentsize	8
	.align		4
        /*0000*/ 	.word	0x00000000
	.align		4
        /*0004*/ 	.word	0xffffffff
	.align		4
        /*0008*/ 	.word	0x00000000
	.align		4
        /*000c*/ 	.word	0xfffffffe
	.align		4
        /*0010*/ 	.word	0x00000000
	.align		4
        /*0014*/ 	.word	0xfffffffd
	.align		4
        /*0018*/ 	.word	0x00000000
	.align		4
        /*001c*/ 	.word	0xfffffffc


//--------------------- .nv.constant4             --------------------------
	.section	.nv.constant4,"a",@progbits
	.align	8
	.align		8
.nv.constant4:
        /*0000*/ 	.dword	_$_str
	.align		8
        /*0008*/ 	.dword	_$_str_$_2


//--------------------- .text.triton_per_fused__weight_norm_interface_0 --------------------------
	.section	.text.triton_per_fused__weight_norm_interface_0,"ax",@progbits
	.sectionflags	@"SHF_BARRIERS=1"
	.align	128
        .global         triton_per_fused__weight_norm_interface_0
        .type           triton_per_fused__weight_norm_interface_0,@function
        .size           triton_per_fused__weight_norm_interface_0,(.L_x_1 - triton_per_fused__weight_norm_interface_0)
        .other          triton_per_fused__weight_norm_interface_0,@"STO_CUDA_ENTRY STV_DEFAULT"
triton_per_fused__weight_norm_interface_0:
.text.triton_per_fused__weight_norm_interface_0:
[----:B------:R-:W0:Y:S02]  /*0000*/  LDC R1, c[0x0][0x28] ;  /* 0x00000a00ff017b82 */ /* 0x000e240000000800 */
[----:B------:R-:W1:Y:S01]  /*0010*/  S2R R2, SR_CTAID.X ;  /* 0x0000000000027919 */ /* 0x000e620000002500 */
[----:B------:R-:W2:Y:S01]  /*0020*/  LDC.64 R6, c[0x0][0x218] ;  /* 0x00008600ff067b82 */ /* 0x000ea20000000a00 */
[----:B------:R-:W-:Y:S01]  /*0030*/  CS2R R4, SRZ ;  /* 0x0000000000047805 */ /* 0x000fe2000001ff00 */
[----:B------:R-:W-:Y:S01]  /*0040*/  ULDC.64 UR4, c[0x0][0x208] ;  /* 0x0000820000047ab9 */ /* 0x000fe20000000a00 */
[----:B------:R-:W3:Y:S05]  /*0050*/  S2R R12, SR_TID.X ;  /* 0x00000000000c7919 */ /* 0x000eea0000002100 */
[----:B------:R-:W4:Y:S01]  /*0060*/  LDC.64 R8, c[0x0][0x220] ;  /* 0x00008800ff087b82 */ /* 0x000f220000000a00 */
[----:B-1----:R-:W-:-:S02]  /*0070*/  ISETP.GE.AND P1, PT, R2, 0x10, PT ;  /* 0x000000100200780c */ /* 0x002fc40003f26270 */
[----:B---3--:R-:W-:-:S04]  /*0080*/  LOP3.LUT R3, R12, 0xf, RZ, 0xc0, !PT ;  /* 0x0000000f0c037812 */ /* 0x008fc800078ec0ff */
[----:B------:R-:W-:Y:S01]  /*0090*/  ISETP.NE.AND P0, PT, R3, 0xf, !P1 ;  /* 0x0000000f0300780c */ /* 0x000fe20004f05270 */
[----:B------:R-:W-:-:S04]  /*00a0*/  IMAD R0, R2, 0xf, R3 ;  /* 0x0000000f02007824 */ /* 0x000fc800078e0203 */
[----:B--2---:R-:W-:-:S08]  /*00b0*/  IMAD.WIDE R6, R0, 0x4, R6 ;  /* 0x0000000400067825 */ /* 0x004fd000078e0206 */
[----:B------:R-:W2:Y:S04]  /*00c0*/  @P0 LDG.E R4, desc[UR4][R6.64] ;  /* 0x0000000406040981 */ /* 0x000ea8000c1e1900 */
[----:B------:R-:W3:Y:S01]  /*00d0*/  @P0 LDG.E R5, desc[UR4][R6.64] ;  /* 0x0000000406050981 */ /* 0x000ee2000c1e1900 */
[----:B------:R-:W-:Y:S01]  /*00e0*/  HFMA2.MMA R3, -RZ, RZ, 0, 0 ;  /* 0x00000000ff037435 */ /* 0x000fe200000001ff */
[----:B----4-:R-:W-:-:S09]  /*00f0*/  IMAD.WIDE R8, R2, 0x4, R8 ;  /* 0x0000000402087825 */ /* 0x010fd200078e0208 */
[----:B------:R1:W4:Y:S01]  /*0100*/  @!P1 LDG.E.EL R3, desc[UR4][R8.64] ;  /* 0x0000000408039981 */ /* 0x000322000c2e1900 */
[----:B------:R-:W-:Y:S01]  /*0110*/  BAR.SYNC.DEFER_BLOCKING 0x0 ;  /* 0x0000000000007b1d */ /* 0x000fe20000010000 */
[C---:B------:R-:W-:Y:S02]  /*0120*/  LOP3.LUT P2, RZ, R12.reuse, 0x3f, RZ, 0xc0, !PT ;  /* 0x0000003f0cff7812 */ /* 0x040fe4000784c0ff */
[----:B------:R-:W-:Y:S02]  /*0130*/  LOP3.LUT P1, RZ, R12, 0x30, RZ, 0xc0, !PT ;  /* 0x000000300cff7812 */ /* 0x000fe4000782c0ff */
[----:B------:R-:W-:Y:S02]  /*0140*/  ISETP.LT.AND P2, PT, R2, 0x10, !P2 ;  /* 0x000000100200780c */ /* 0x000fe40005741270 */
[----:B------:R-:W-:Y:S02]  /*0150*/  PLOP3.LUT P1, PT, P1, P0, PT, 0x8, 0x0 ;  /* 0x000000000000781c */ /* 0x000fe40000f20170 */
[----:B--2---:R-:W-:-:S02]  /*0160*/  SEL R4, R4, RZ, P0 ;  /* 0x000000ff04047207 */ /* 0x004fc40000000000 */
[----:B---3--:R-:W-:-:S03]  /*0170*/  SEL R5, R5, RZ, P0 ;  /* 0x000000ff05057207 */ /* 0x008fc60000000000 */
[----:B------:R-:W-:Y:S02]  /*0180*/  FMUL R10, R4, R4 ;  /* 0x00000004040a7220 */ /* 0x000fe40000400000 */
[----:B------:R-:W-:-:S03]  /*0190*/  FMUL R5, R5, R5 ;  /* 0x0000000505057220 */ /* 0x000fc60000400000 */
[----:B------:R-:W-:Y:S02]  /*01a0*/  FSEL R10, R10, RZ, P0 ;  /* 0x000000ff0a0a7208 */ /* 0x000fe40000000000 */
[----:B------:R-:W-:-:S03]  /*01b0*/  FSEL R5, R5, RZ, P0 ;  /* 0x000000ff05057208 */ /* 0x000fc60000000000 */
[----:B------:R-:W2:Y:S04]  /*01c0*/  SHFL.BFLY PT, R11, R10, 0x8, 0x1f ;  /* 0x0d001f000a0b7f89 */ /* 0x000ea800000e0000 */
[----:B------:R-:W3:Y:S01]  /*01d0*/  SHFL.BFLY PT, R14, R5, 0x8, 0x1f ;  /* 0x0d001f00050e7f89 */ /* 0x000ee200000e0000 */
[----:B--2---:R-:W-:Y:S01]  /*01e0*/  FADD R11, R10, R11 ;  /* 0x0000000b0a0b7221 */ /* 0x004fe20000000000 */
[----:B---3--:R-:W-:-:S04]  /*01f0*/  FADD R14, R5, R14 ;  /* 0x0000000e050e7221 */ /* 0x008fc80000000000 */
[----:B------:R-:W2:Y:S04]  /*0200*/  SHFL.BFLY PT, R6, R11, 0x4, 0x1f ;  /* 0x0c801f000b067f89 */ /* 0x000ea800000e0000 */
[----:B-1----:R-:W1:Y:S01]  /*0210*/  SHFL.BFLY PT, R9, R14, 0x4, 0x1f ;  /* 0x0c801f000e097f89 */ /* 0x002e6200000e0000 */
[----:B--2---:R-:W-:Y:S01]  /*0220*/  FADD R6, R11, R6 ;  /* 0x000000060b067221 */ /* 0x004fe20000000000 */
[----:B-1----:R-:W-:-:S04]  /*0230*/  FADD R15, R14, R9 ;  /* 0x000000090e0f7221 */ /* 0x002fc80000000000 */
[----:B------:R-:W1:Y:S04]  /*0240*/  SHFL.BFLY PT, R7, R6, 0x2, 0x1f ;  /* 0x0c401f0006077f89 */ /* 0x000e6800000e0000 */
[----:B------:R-:W2:Y:S01]  /*0250*/  SHFL.BFLY PT, R10, R15, 0x2, 0x1f ;  /* 0x0c401f000f0a7f89 */ /* 0x000ea200000e0000 */
[----:B-1----:R-:W-:Y:S01]  /*0260*/  FADD R7, R6, R7 ;  /* 0x0000000706077221 */ /* 0x002fe20000000000 */
[----:B--2---:R-:W-:-:S04]  /*0270*/  FADD R5, R15, R10 ;  /* 0x0000000a0f057221 */ /* 0x004fc80000000000 */
[----:B------:R-:W1:Y:S01]  /*0280*/  SHFL.BFLY PT, R8, R7, 0x1, 0x1f ;  /* 0x0c201f0007087f89 */ /* 0x000e6200000e0000 */
[----:B------:R-:W2:Y:S03]  /*0290*/  LDC.64 R10, c[0x0][0x210] ;  /* 0x00008400ff0a7b82 */ /* 0x000ea60000000a00 */
[----:B------:R-:W3:Y:S01]  /*02a0*/  SHFL.BFLY PT, R16, R5, 0x1, 0x1f ;  /* 0x0c201f0005107f89 */ /* 0x000ee200000e0000 */
[----:B-1----:R-:W-:Y:S01]  /*02b0*/  FADD R13, R7, R8 ;  /* 0x00000008070d7221 */ /* 0x002fe20000000000 */
[----:B--2---:R-:W-:-:S03]  /*02c0*/  IMAD.WIDE R10, R2, 0x4, R10 ;  /* 0x00000004020a7825 */ /* 0x004fc600078e020a */
[----:B------:R-:W1:Y:S01]  /*02d0*/  LDC.64 R8, c[0x0][0x228] ;  /* 0x00008a00ff087b82 */ /* 0x000e620000000a00 */
[----:B------:R-:W2:Y:S01]  /*02e0*/  MUFU.SQRT R17, R13 ;  /* 0x0000000d00117308 */ /* 0x000ea20000002000 */
[----:B---3--:R-:W-:-:S06]  /*02f0*/  FADD R16, R5, R16 ;  /* 0x0000001005107221 */ /* 0x008fcc0000000000 */
[----:B------:R-:W3:Y:S01]  /*0300*/  LDC.64 R6, c[0x0][0x230] ;  /* 0x00008c00ff067b82 */ /* 0x000ee20000000a00 */
[----:B------:R-:W5:Y:S01]  /*0310*/  MUFU.SQRT R5, R16 ;  /* 0x0000001000057308 */ /* 0x000f620000002000 */
[C---:B--2---:R-:W-:Y:S02]  /*0320*/  FSETP.GT.AND P4, PT, R17.reuse, 8.50705917302346158658e+37, PT ;  /* 0x7e8000001100780b */ /* 0x044fe40003f84000 */
[C---:B------:R-:W-:Y:S01]  /*0330*/  FSETP.GEU.AND P3, PT, R17.reuse, 1.175494350822287508e-38, PT ;  /* 0x008000001100780b */ /* 0x040fe20003f6e000 */
[C---:B-1----:R-:W-:Y:S01]  /*0340*/  IMAD.WIDE R8, R0.reuse, 0x4, R8 ;  /* 0x0000000400087825 */ /* 0x042fe200078e0208 */
[----:B-----5:R1:W-:Y:S09]  /*0350*/  @P2 STG.E desc[UR4][R10.64], R5 ;  /* 0x000000050a002986 */ /* 0x0203f2000c101904 */
[----:B------:R-:W-:Y:S01]  /*0360*/  @P4 FMUL R17, R17, 0.25 ;  /* 0x3e80000011114820 */ /* 0x000fe20000400000 */
[----:B----4-:R-:W-:Y:S01]  /*0370*/  @P4 FMUL R3, R3, 0.25 ;  /* 0x3e80000003034820 */ /* 0x010fe20000400000 */
[----:B---3--:R-:W-:-:S04]  /*0380*/  IMAD.WIDE R6, R0, 0x4, R6 ;  /* 0x0000000400067825 */ /* 0x008fc800078e0206 */
[----:B------:R-:W-:Y:S01]  /*0390*/  @!P3 FMUL R17, R17, 16777216 ;  /* 0x4b8000001111b820 */ /* 0x000fe20000400000 */
[----:B------:R-:W-:-:S03]  /*03a0*/  @!P3 FMUL R3, R3, 16777216 ;  /* 0x4b8000000303b820 */ /* 0x000fc60000400000 */
[----:B------:R-:W2:Y:S02]  /*03b0*/  MUFU.RCP R14, R17 ;  /* 0x00000011000e7308 */ /* 0x000ea40000001000 */
[----:B--2---:R-:W-:-:S04]  /*03c0*/  FMUL R3, R14, R3 ;  /* 0x000000030e037220 */ /* 0x004fc80000400000 */
[----:B------:R-:W-:-:S05]  /*03d0*/  FMUL R3, R4, R3 ;  /* 0x0000000304037220 */ /* 0x000fca0000400000 */
[----:B------:R1:W-:Y:S01]  /*03e0*/  @P1 STG.E desc[UR4][R8.64], R3 ;  /* 0x0000000308001986 */ /* 0x0003e2000c101904 */
[----:B------:R-:W-:Y:S05]  /*03f0*/  @!P1 EXIT ;  /* 0x000000000000994d */ /* 0x000fea0003800000 */
[----:B------:R-:W-:Y:S01]  /*0400*/  STG.E desc[UR4][R6.64], R3 ;  /* 0x0000000306007986 */ /* 0x000fe2000c101904 */
[----:B------:R-:W-:Y:S05]  /*0410*/  EXIT ;  /* 0x000000000000794d */ /* 0x000fea0003800000 */
.L_x_0:
[----:B------:R-:W-:-:S00]  /*0420*/  BRA `(.L_x_0) ;  /* 0xfffffffc00fc7947 */ /* 0x000fc0000383ffff */
[----:B------:R-:W-:-:S00]  /*0430*/  NOP ;  /* 0x0000000000007918 */ /* 0x000fc00000000000 */
        /* <DEDUP_REMOVED lines=12> */
.L_x_1:


//--------------------- .nv.global.init           --------------------------
	.section	.nv.global.init,"aw",@progbits
.nv.global.init:
	.type		_$_str,@object
	.size		_$_str,(_$_str_$_2 - _$_str)
_$_str:
        /*0000*/ 	.byte	0x5f, 0x5f, 0x43, 0x55, 0x44, 0x41, 0x5f, 0x46, 0x54, 0x5a, 0x00
	.type		_$_str_$_2,@object
	.size		_$_str_$_2,(.L_1 - _$_str_$_2)
_$_str_$_2:
        /*000b*/ 	.byte	0x5f, 0x5f, 0x43, 0x55, 0x44, 0x41, 0x5f, 0x50, 0x52, 0x45, 0x43, 0x5f, 0x53, 0x51, 0x52, 0x54
        /*001b*/ 	.byte	0x00
.L_1:


//--------------------- .nv.constant0.triton_per_fused__weight_norm_interface_0 --------------------------
	.section	.nv.constant0.triton_per_fused__weight_norm_interface_0,"a",@progbits
	.sectionflags	@""
	.align	4
.nv.constant0.triton_per_fused__weight_norm_interface_0:
	.zero		576
